//
// Generated by NVIDIA NVVM Compiler
//
// Compiler Build ID: CL-36424714
// Cuda compilation tools, release 13.0, V13.0.88
// Based on NVVM 20.0.0
//

.version 9.0
.target sm_100
.address_size 64

	// .globl	_Z11averageBlurPhS_iii

.visible .entry _Z11averageBlurPhS_iii(
	.param .u64 .ptr .align 1 _Z11averageBlurPhS_iii_param_0,
	.param .u64 .ptr .align 1 _Z11averageBlurPhS_iii_param_1,
	.param .u32 _Z11averageBlurPhS_iii_param_2,
	.param .u32 _Z11averageBlurPhS_iii_param_3,
	.param .u32 _Z11averageBlurPhS_iii_param_4
)
{
	.reg .pred 	%p<82>;
	.reg .b32 	%r<320>;
	.reg .b64 	%rd<5>;

	ld.param.u64 	%rd3, [_Z11averageBlurPhS_iii_param_0];
	ld.param.u64 	%rd2, [_Z11averageBlurPhS_iii_param_1];
	ld.param.u32 	%r160, [_Z11averageBlurPhS_iii_param_2];
	ld.param.u32 	%r161, [_Z11averageBlurPhS_iii_param_3];
	ld.param.u32 	%r162, [_Z11averageBlurPhS_iii_param_4];
	cvta.to.global.u64 	%rd1, %rd3;
	mov.u32 	%r164, %tid.x;
	mov.u32 	%r165, %ntid.x;
	mov.u32 	%r166, %ctaid.x;
	mad.lo.s32 	%r167, %r165, %r166, %r164;
	mov.u32 	%r168, %tid.y;
	mov.u32 	%r169, %ntid.y;
	mov.u32 	%r170, %ctaid.y;
	mad.lo.s32 	%r171, %r169, %r170, %r168;
	div.s32 	%r1, %r167, %r160;
	div.s32 	%r2, %r171, %r161;
	neg.s32 	%r3, %r162;
	shl.b32 	%r172, %r162, 1;
	and.b32  	%r173, %r172, 6;
	add.s32 	%r4, %r173, -1;
	and.b32  	%r5, %r162, 3;
	and.b32  	%r6, %r162, 1;
	sub.s32 	%r7, 3, %r162;
	and.b32  	%r174, %r172, -8;
	neg.s32 	%r8, %r174;
	sub.s32 	%r9, %r2, %r162;
	mov.b32 	%r249, 0;
	mov.u32 	%r234, %r3;
	mov.u32 	%r248, %r249;
	mov.u32 	%r247, %r249;
	mov.u32 	%r246, %r249;
$L__BB0_1:
	setp.lt.u32 	%p2, %r162, 4;
	add.s32 	%r176, %r234, %r1;
	setp.gt.s32 	%p3, %r176, -1;
	setp.lt.s32 	%p4, %r176, %r160;
	and.pred  	%p1, %p3, %p4;
	mov.u32 	%r307, %r3;
	@%p2 bra 	$L__BB0_21;
	mov.u32 	%r239, %r9;
	mov.u32 	%r240, %r8;
	mov.u32 	%r241, %r7;
$L__BB0_3:
	.pragma "nounroll";
	setp.gt.s32 	%p5, %r239, -1;
	setp.lt.s32 	%p6, %r239, %r161;
	and.pred  	%p7, %p5, %p6;
	and.pred  	%p8, %p1, %p7;
	not.pred 	%p9, %p8;
	@%p9 bra 	$L__BB0_5;
	ld.global.u8 	%r177, [%rd1];
	ld.global.u8 	%r178, [%rd1+1];
	ld.global.u8 	%r179, [%rd1+2];
	add.s32 	%r247, %r247, %r179;
	add.s32 	%r248, %r248, %r178;
	add.s32 	%r249, %r249, %r177;
	add.s32 	%r246, %r246, 1;
$L__BB0_5:
	add.s32 	%r180, %r239, 1;
	setp.gt.s32 	%p10, %r180, -1;
	setp.lt.s32 	%p11, %r180, %r161;
	and.pred  	%p12, %p10, %p11;
	and.pred  	%p13, %p1, %p12;
	not.pred 	%p14, %p13;
	@%p14 bra 	$L__BB0_7;
	ld.global.u8 	%r181, [%rd1];
	ld.global.u8 	%r182, [%rd1+1];
	ld.global.u8 	%r183, [%rd1+2];
	add.s32 	%r247, %r247, %r183;
	add.s32 	%r248, %r248, %r182;
	add.s32 	%r249, %r249, %r181;
	add.s32 	%r246, %r246, 1;
$L__BB0_7:
	add.s32 	%r184, %r239, 2;
	setp.gt.s32 	%p15, %r184, -1;
	setp.lt.s32 	%p16, %r184, %r161;
	and.pred  	%p17, %p15, %p16;
	and.pred  	%p18, %p1, %p17;
	not.pred 	%p19, %p18;
	@%p19 bra 	$L__BB0_9;
	ld.global.u8 	%r185, [%rd1];
	ld.global.u8 	%r186, [%rd1+1];
	ld.global.u8 	%r187, [%rd1+2];
	add.s32 	%r247, %r247, %r187;
	add.s32 	%r248, %r248, %r186;
	add.s32 	%r249, %r249, %r185;
	add.s32 	%r246, %r246, 1;
$L__BB0_9:
	add.s32 	%r188, %r239, 3;
	setp.gt.s32 	%p20, %r188, -1;
	setp.lt.s32 	%p21, %r188, %r161;
	and.pred  	%p22, %p20, %p21;
	and.pred  	%p23, %p1, %p22;
	not.pred 	%p24, %p23;
	@%p24 bra 	$L__BB0_11;
	ld.global.u8 	%r189, [%rd1];
	ld.global.u8 	%r190, [%rd1+1];
	ld.global.u8 	%r191, [%rd1+2];
	add.s32 	%r247, %r247, %r191;
	add.s32 	%r248, %r248, %r190;
	add.s32 	%r249, %r249, %r189;
	add.s32 	%r246, %r246, 1;
$L__BB0_11:
	add.s32 	%r192, %r239, 4;
	setp.gt.s32 	%p25, %r192, -1;
	setp.lt.s32 	%p26, %r192, %r161;
	and.pred  	%p27, %p25, %p26;
	and.pred  	%p28, %p1, %p27;
	not.pred 	%p29, %p28;
	@%p29 bra 	$L__BB0_13;
	ld.global.u8 	%r193, [%rd1];
	ld.global.u8 	%r194, [%rd1+1];
	ld.global.u8 	%r195, [%rd1+2];
	add.s32 	%r247, %r247, %r195;
	add.s32 	%r248, %r248, %r194;
	add.s32 	%r249, %r249, %r193;
	add.s32 	%r246, %r246, 1;
$L__BB0_13:
	add.s32 	%r196, %r239, 5;
	setp.gt.s32 	%p30, %r196, -1;
	setp.lt.s32 	%p31, %r196, %r161;
	and.pred  	%p32, %p30, %p31;
	and.pred  	%p33, %p1, %p32;
	not.pred 	%p34, %p33;
	@%p34 bra 	$L__BB0_15;
	ld.global.u8 	%r197, [%rd1];
	ld.global.u8 	%r198, [%rd1+1];
	ld.global.u8 	%r199, [%rd1+2];
	add.s32 	%r247, %r247, %r199;
	add.s32 	%r248, %r248, %r198;
	add.s32 	%r249, %r249, %r197;
	add.s32 	%r246, %r246, 1;
$L__BB0_15:
	add.s32 	%r200, %r239, 6;
	setp.gt.s32 	%p35, %r200, -1;
	setp.lt.s32 	%p36, %r200, %r161;
	and.pred  	%p37, %p35, %p36;
	and.pred  	%p38, %p1, %p37;
	not.pred 	%p39, %p38;
	@%p39 bra 	$L__BB0_17;
	ld.global.u8 	%r201, [%rd1];
	ld.global.u8 	%r202, [%rd1+1];
	ld.global.u8 	%r203, [%rd1+2];
	add.s32 	%r247, %r247, %r203;
	add.s32 	%r248, %r248, %r202;
	add.s32 	%r249, %r249, %r201;
	add.s32 	%r246, %r246, 1;
$L__BB0_17:
	add.s32 	%r204, %r239, 7;
	setp.gt.s32 	%p40, %r204, -1;
	setp.lt.s32 	%p41, %r204, %r161;
	and.pred  	%p42, %p40, %p41;
	and.pred  	%p43, %p1, %p42;
	not.pred 	%p44, %p43;
	@%p44 bra 	$L__BB0_19;
	ld.global.u8 	%r205, [%rd1];
	ld.global.u8 	%r206, [%rd1+1];
	ld.global.u8 	%r207, [%rd1+2];
	add.s32 	%r247, %r247, %r207;
	add.s32 	%r248, %r248, %r206;
	add.s32 	%r249, %r249, %r205;
	add.s32 	%r246, %r246, 1;
$L__BB0_19:
	add.s32 	%r241, %r241, 8;
	add.s32 	%r240, %r240, 8;
	add.s32 	%r239, %r239, 8;
	setp.ne.s32 	%p45, %r240, 0;
	@%p45 bra 	$L__BB0_3;
	add.s32 	%r307, %r241, -3;
$L__BB0_21:
	setp.eq.s32 	%p46, %r5, 0;
	@%p46 bra 	$L__BB0_37;
	setp.lt.u32 	%p47, %r4, 3;
	@%p47 bra 	$L__BB0_32;
	add.s32 	%r99, %r307, %r2;
	setp.gt.s32 	%p48, %r99, -1;
	setp.lt.s32 	%p49, %r99, %r161;
	and.pred  	%p50, %p48, %p49;
	and.pred  	%p52, %p1, %p50;
	not.pred 	%p53, %p52;
	@%p53 bra 	$L__BB0_25;
	ld.global.u8 	%r209, [%rd1];
	ld.global.u8 	%r210, [%rd1+1];
	ld.global.u8 	%r211, [%rd1+2];
	add.s32 	%r247, %r247, %r211;
	add.s32 	%r248, %r248, %r210;
	add.s32 	%r249, %r249, %r209;
	add.s32 	%r246, %r246, 1;
$L__BB0_25:
	add.s32 	%r212, %r99, 1;
	setp.gt.s32 	%p54, %r212, -1;
	setp.lt.s32 	%p55, %r212, %r161;
	and.pred  	%p56, %p54, %p55;
	and.pred  	%p57, %p1, %p56;
	not.pred 	%p58, %p57;
	@%p58 bra 	$L__BB0_27;
	ld.global.u8 	%r213, [%rd1];
	ld.global.u8 	%r214, [%rd1+1];
	ld.global.u8 	%r215, [%rd1+2];
	add.s32 	%r247, %r247, %r215;
	add.s32 	%r248, %r248, %r214;
	add.s32 	%r249, %r249, %r213;
	add.s32 	%r246, %r246, 1;
$L__BB0_27:
	add.s32 	%r216, %r99, 2;
	setp.gt.s32 	%p59, %r216, -1;
	setp.lt.s32 	%p60, %r216, %r161;
	and.pred  	%p61, %p59, %p60;
	and.pred  	%p62, %p1, %p61;
	not.pred 	%p63, %p62;
	@%p63 bra 	$L__BB0_29;
	ld.global.u8 	%r217, [%rd1];
	ld.global.u8 	%r218, [%rd1+1];
	ld.global.u8 	%r219, [%rd1+2];
	add.s32 	%r247, %r247, %r219;
	add.s32 	%r248, %r248, %r218;
	add.s32 	%r249, %r249, %r217;
	add.s32 	%r246, %r246, 1;
$L__BB0_29:
	add.s32 	%r220, %r99, 3;
	setp.gt.s32 	%p64, %r220, -1;
	setp.lt.s32 	%p65, %r220, %r161;
	and.pred  	%p66, %p64, %p65;
	and.pred  	%p67, %p1, %p66;
	not.pred 	%p68, %p67;
	@%p68 bra 	$L__BB0_31;
	ld.global.u8 	%r221, [%rd1];
	ld.global.u8 	%r222, [%rd1+1];
	ld.global.u8 	%r223, [%rd1+2];
	add.s32 	%r247, %r247, %r223;
	add.s32 	%r248, %r248, %r222;
	add.s32 	%r249, %r249, %r221;
	add.s32 	%r246, %r246, 1;
$L__BB0_31:
	add.s32 	%r307, %r307, 4;
$L__BB0_32:
	setp.eq.s32 	%p69, %r6, 0;
	@%p69 bra 	$L__BB0_37;
	add.s32 	%r142, %r307, %r2;
	setp.gt.s32 	%p70, %r142, -1;
	setp.lt.s32 	%p71, %r142, %r161;
	and.pred  	%p72, %p70, %p71;
	and.pred  	%p74, %p1, %p72;
	not.pred 	%p75, %p74;
	@%p75 bra 	$L__BB0_35;
	ld.global.u8 	%r224, [%rd1];
	ld.global.u8 	%r225, [%rd1+1];
	ld.global.u8 	%r226, [%rd1+2];
	add.s32 	%r247, %r247, %r226;
	add.s32 	%r248, %r248, %r225;
	add.s32 	%r249, %r249, %r224;
	add.s32 	%r246, %r246, 1;
$L__BB0_35:
	add.s32 	%r227, %r142, 1;
	setp.gt.s32 	%p76, %r227, -1;
	setp.lt.s32 	%p77, %r227, %r161;
	and.pred  	%p78, %p76, %p77;
	and.pred  	%p79, %p1, %p78;
	not.pred 	%p80, %p79;
	@%p80 bra 	$L__BB0_37;
	ld.global.u8 	%r228, [%rd1];
	ld.global.u8 	%r229, [%rd1+1];
	ld.global.u8 	%r230, [%rd1+2];
	add.s32 	%r247, %r247, %r230;
	add.s32 	%r248, %r248, %r229;
	add.s32 	%r249, %r249, %r228;
	add.s32 	%r246, %r246, 1;
$L__BB0_37:
	add.s32 	%r234, %r234, 1;
	setp.ne.s32 	%p81, %r234, %r162;
	@%p81 bra 	$L__BB0_1;
	cvta.to.global.u64 	%rd4, %rd2;
	div.s32 	%r231, %r247, %r246;
	div.s32 	%r232, %r248, %r246;
	div.s32 	%r233, %r249, %r246;
	st.global.u8 	[%rd4], %r233;
	st.global.u8 	[%rd4+1], %r232;
	st.global.u8 	[%rd4+2], %r231;
	ret;

}


// ===== COMPILED SASS (sm_100) =====

	.target	sm_100

	.elftype	@"ET_EXEC"


//--------------------- .note.nv.tkinfo           --------------------------
	.section	.note.nv.tkinfo,"",@"SHT_NOTE"
	.sectionflags	@"SHF_NOTE_NV_TKINFO"
	.tkinfo
        /*0018*/ 	.word	0x00000002
        /*0030*/ 	.string	""
        /*0030*/ 	.string	"ptxas"
        /*0030*/ 	.string	"Cuda compilation tools, release 13.0, V13.0.88"
        /*0030*/ 	.string	"Build cuda_13.0.r13.0/compiler.36424714_0"
        /*0030*/ 	.string	"-arch sm_100 -m 64 "



//--------------------- .note.nv.cuinfo           --------------------------
	.section	.note.nv.cuinfo,"",@"SHT_NOTE"
	.sectionflags	@"SHF_NOTE_NV_CUINFO"
        /*0018*/ 	.short	0x0002
        /*001a*/ 	.short	0x0064
        /*001c*/ 	.short	0x0082
	.zero		2


//--------------------- .nv.info                  --------------------------
	.section	.nv.info,"",@"SHT_CUDA_INFO"
	.align	4


	//----- nvinfo : EIATTR_REGCOUNT
	.align		4
        /*0000*/ 	.byte	0x04, 0x2f
        /*0002*/ 	.short	(.L_1 - .L_0)
	.align		4
.L_0:
        /*0004*/ 	.word	index@(_Z11averageBlurPhS_iii)
        /*0008*/ 	.word	0x00000020


	//----- nvinfo : EIATTR_FRAME_SIZE
	.align		4
.L_1:
        /*000c*/ 	.byte	0x04, 0x11
        /*000e*/ 	.short	(.L_3 - .L_2)
	.align		4
.L_2:
        /*0010*/ 	.word	index@(_Z11averageBlurPhS_iii)
        /*0014*/ 	.word	0x00000000


	//----- nvinfo : EIATTR_MIN_STACK_SIZE
	.align		4
.L_3:
        /*0018*/ 	.byte	0x04, 0x12
        /*001a*/ 	.short	(.L_5 - .L_4)
	.align		4
.L_4:
        /*001c*/ 	.word	index@(_Z11averageBlurPhS_iii)
        /*0020*/ 	.word	0x00000000
.L_5:


//--------------------- .nv.compat                --------------------------
	.section	.nv.compat,"",@"SHT_CUDA_COMPAT_INFO"
	.align	4
        /*0000*/ 	.byte	0x02, 0x09, 0x00, 0x00, 0x02, 0x02, 0x01, 0x00, 0x02, 0x05, 0x05, 0x00, 0x03, 0x07, 0x01, 0x01
        /*0010*/ 	.byte	0x02, 0x03, 0x00, 0x00, 0x02, 0x06, 0x01, 0x00, 0x04, 0x0b, 0x08, 0x00, 0x09, 0x00, 0x00, 0x00
        /*0020*/ 	.byte	0x00, 0x00, 0x00, 0x00


//--------------------- .nv.info._Z11averageBlurPhS_iii --------------------------
	.section	.nv.info._Z11averageBlurPhS_iii,"",@"SHT_CUDA_INFO"
	.sectionflags	@""
	.align	4


	//----- nvinfo : EIATTR_CUDA_API_VERSION
	.align		4
        /*0000*/ 	.byte	0x04, 0x37
        /*0002*/ 	.short	(.L_7 - .L_6)
.L_6:
        /*0004*/ 	.word	0x00000082


	//----- nvinfo : EIATTR_KPARAM_INFO
	.align		4
.L_7:
        /*0008*/ 	.byte	0x04, 0x17
        /*000a*/ 	.short	(.L_9 - .L_8)
.L_8:
        /*000c*/ 	.word	0x00000000
        /*0010*/ 	.short	0x0004
        /*0012*/ 	.short	0x0018
        /*0014*/ 	.byte	0x00, 0xf0, 0x11, 0x00


	//----- nvinfo : EIATTR_KPARAM_INFO
	.align		4
.L_9:
        /*0018*/ 	.byte	0x04, 0x17
        /*001a*/ 	.short	(.L_11 - .L_10)
.L_10:
        /*001c*/ 	.word	0x00000000
        /*0020*/ 	.short	0x0003
        /*0022*/ 	.short	0x0014
        /*0024*/ 	.byte	0x00, 0xf0, 0x11, 0x00


	//----- nvinfo : EIATTR_KPARAM_INFO
	.align		4
.L_11:
        /*0028*/ 	.byte	0x04, 0x17
        /*002a*/ 	.short	(.L_13 - .L_12)
.L_12:
        /*002c*/ 	.word	0x00000000
        /*0030*/ 	.short	0x0002
        /*0032*/ 	.short	0x0010
        /*0034*/ 	.byte	0x00, 0xf0, 0x11, 0x00


	//----- nvinfo : EIATTR_KPARAM_INFO
	.align		4
.L_13:
        /*0038*/ 	.byte	0x04, 0x17
        /*003a*/ 	.short	(.L_15 - .L_14)
.L_14:
        /*003c*/ 	.word	0x00000000
        /*0040*/ 	.short	0x0001
        /*0042*/ 	.short	0x0008
        /*0044*/ 	.byte	0x00, 0xf5, 0x21, 0x00


	//----- nvinfo : EIATTR_KPARAM_INFO
	.align		4
.L_15:
        /*0048*/ 	.byte	0x04, 0x17
        /*004a*/ 	.short	(.L_17 - .L_16)
.L_16:
        /*004c*/ 	.word	0x00000000
        /*0050*/ 	.short	0x0000
        /*0052*/ 	.short	0x0000
        /*0054*/ 	.byte	0x00, 0xf5, 0x21, 0x00


	//----- nvinfo : EIATTR_SPARSE_MMA_MASK
	.align		4
.L_17:
        /*0058*/ 	.byte	0x03, 0x50
        /*005a*/ 	.short	0x0000


	//----- nvinfo : EIATTR_MAXREG_COUNT
	.align		4
        /*005c*/ 	.byte	0x03, 0x1b
        /*005e*/ 	.short	0x00ff


	//----- nvinfo : EIATTR_MERCURY_ISA_VERSION
	.align		4
        /*0060*/ 	.byte	0x03, 0x5f
        /*0062*/ 	.short	0x0101


	//----- nvinfo : EIATTR_VRC_CTA_INIT_COUNT
	.align		4
        /*0064*/ 	.byte	0x02, 0x4a
	.zero		1
	.zero		1


	//----- nvinfo : EIATTR_EXIT_INSTR_OFFSETS
	.align		4
        /*0068*/ 	.byte	0x04, 0x1c
        /*006a*/ 	.short	(.L_19 - .L_18)


	//   ....[0]....
.L_18:
        /*006c*/ 	.word	0x00001460


	//----- nvinfo : EIATTR_CBANK_PARAM_SIZE
	.align		4
.L_19:
        /*0070*/ 	.byte	0x03, 0x19
        /*0072*/ 	.short	0x001c


	//----- nvinfo : EIATTR_PARAM_CBANK
	.align		4
        /*0074*/ 	.byte	0x04, 0x0a
        /*0076*/ 	.short	(.L_21 - .L_20)
	.align		4
.L_20:
        /*0078*/ 	.word	index@(.nv.constant0._Z11averageBlurPhS_iii)
        /*007c*/ 	.short	0x0380
        /*007e*/ 	.short	0x001c


	//----- nvinfo : EIATTR_SW_WAR
	.align		4
.L_21:
        /*0080*/ 	.byte	0x04, 0x36
        /*0082*/ 	.short	(.L_23 - .L_22)
.L_22:
        /*0084*/ 	.word	0x00000008
.L_23:


//--------------------- .nv.callgraph             --------------------------
	.section	.nv.callgraph,"",@"SHT_CUDA_CALLGRAPH"
	.align	4
	.sectionentsize	8
	.align		4
        /*0000*/ 	.word	0x00000000
	.align		4
        /*0004*/ 	.word	0xffffffff
	.align		4
        /*0008*/ 	.word	0x00000000
	.align		4
        /*000c*/ 	.word	0xfffffffe
	.align		4
        /*0010*/ 	.word	0x00000000
	.align		4
        /*0014*/ 	.word	0xfffffffd
	.align		4
        /*0018*/ 	.word	0x00000000
	.align		4
        /*001c*/ 	.word	0xfffffffc


//--------------------- .text._Z11averageBlurPhS_iii --------------------------
	.section	.text._Z11averageBlurPhS_iii,"ax",@progbits
	.align	128
        .global         _Z11averageBlurPhS_iii
        .type           _Z11averageBlurPhS_iii,@function
        .size           _Z11averageBlurPhS_iii,(.L_x_6 - _Z11averageBlurPhS_iii)
        .other          _Z11averageBlurPhS_iii,@"STO_CUDA_ENTRY STV_DEFAULT"
_Z11averageBlurPhS_iii:
.text._Z11averageBlurPhS_iii:
[----:B------:R-:W-:Y:S08]  /*0000*/  LDC R1, c[0x0][0x37c] ;  /* 0x0000df00ff017b82 */ /* 0x000ff00000000800 */
[----:B------:R-:W0:Y:S01]  /*0010*/  LDC R2, c[0x0][0x390] ;  /* 0x0000e400ff027b82 */ /* 0x000e220000000800 */
[----:B------:R-:W1:Y:S01]  /*0020*/  S2R R11, SR_TID.X ;  /* 0x00000000000b7919 */ /* 0x000e620000002100 */
[----:B------:R-:W1:Y:S01]  /*0030*/  LDCU UR4, c[0x0][0x360] ;  /* 0x00006c00ff0477ac */ /* 0x000e620008000800 */
[----:B------:R-:W-:Y:S01]  /*0040*/  IMAD.MOV.U32 R18, RZ, RZ, RZ ;  /* 0x000000ffff127224 */ /* 0x000fe200078e00ff */
[----:B------:R-:W1:Y:S01]  /*0050*/  S2R R12, SR_CTAID.X ;  /* 0x00000000000c7919 */ /* 0x000e620000002500 */
[----:B------:R-:W2:Y:S03]  /*0060*/  LDCU UR5, c[0x0][0x364] ;  /* 0x00006c80ff0577ac */ /* 0x000ea60008000800 */
[----:B------:R-:W3:Y:S01]  /*0070*/  LDC R3, c[0x0][0x394] ;  /* 0x0000e500ff037b82 */ /* 0x000ee20000000800 */
[----:B------:R-:W2:Y:S01]  /*0080*/  S2R R13, SR_TID.Y ;  /* 0x00000000000d7919 */ /* 0x000ea20000002200 */
[----:B------:R-:W4:Y:S01]  /*0090*/  LDCU UR7, c[0x0][0x398] ;  /* 0x00007300ff0777ac */ /* 0x000f220008000800 */
[----:B------:R-:W2:Y:S01]  /*00a0*/  S2R R14, SR_CTAID.Y ;  /* 0x00000000000e7919 */ /* 0x000ea20000002600 */
[----:B------:R-:W0:Y:S02]  /*00b0*/  LDCU.64 UR10, c[0x0][0x358] ;  /* 0x00006b00ff0a77ac */ /* 0x000e240008000a00 */
[----:B0-----:R-:W-:-:S04]  /*00c0*/  IABS R0, R2 ;  /* 0x0000000200007213 */ /* 0x001fc80000000000 */
[----:B------:R-:W0:Y:S01]  /*00d0*/  I2F.RP R9, R0 ;  /* 0x0000000000097306 */ /* 0x000e220000209400 */
[----:B----4-:R-:W-:Y:S02]  /*00e0*/  UIADD3 UR8, UPT, UPT, -UR7, URZ, URZ ;  /* 0x000000ff07087290 */ /* 0x010fe4000fffe1ff */
[----:B------:R-:W-:Y:S01]  /*00f0*/  UIADD3 UR6, UPT, UPT, -UR7, 0x3, URZ ;  /* 0x0000000307067890 */ /* 0x000fe2000fffe1ff */
[----:B---3--:R-:W-:-:S04]  /*0100*/  IABS R8, R3 ;  /* 0x0000000300087213 */ /* 0x008fc80000000000 */
[----:B------:R-:W3:Y:S08]  /*0110*/  I2F.RP R10, R8 ;  /* 0x00000008000a7306 */ /* 0x000ef00000209400 */
[----:B0-----:R-:W0:Y:S08]  /*0120*/  MUFU.RCP R9, R9 ;  /* 0x0000000900097308 */ /* 0x001e300000001000 */
[----:B---3--:R-:W3:Y:S01]  /*0130*/  MUFU.RCP R10, R10 ;  /* 0x0000000a000a7308 */ /* 0x008ee20000001000 */
[----:B0-----:R-:W-:-:S02]  /*0140*/  VIADD R4, R9, 0xffffffe ;  /* 0x0ffffffe09047836 */ /* 0x001fc40000000000 */
[----:B-1----:R-:W-:Y:S01]  /*0150*/  IMAD R9, R12, UR4, R11 ;  /* 0x000000040c097c24 */ /* 0x002fe2000f8e020b */
[----:B------:R-:W-:-:S04]  /*0160*/  USHF.L.U32 UR4, UR7, 0x1, URZ ;  /* 0x0000000107047899 */ /* 0x000fc800080006ff */
[----:B------:R0:W1:Y:S01]  /*0170*/  F2I.FTZ.U32.TRUNC.NTZ R5, R4 ;  /* 0x0000000400057305 */ /* 0x000062000021f000 */
[----:B------:R-:W-:Y:S01]  /*0180*/  IABS R12, R9 ;  /* 0x00000009000c7213 */ /* 0x000fe20000000000 */
[----:B---3--:R-:W-:Y:S01]  /*0190*/  VIADD R6, R10, 0xffffffe ;  /* 0x0ffffffe0a067836 */ /* 0x008fe20000000000 */
[----:B------:R-:W-:Y:S01]  /*01a0*/  LOP3.LUT R9, R9, R2, RZ, 0x3c, !PT ;  /* 0x0000000209097212 */ /* 0x000fe200078e3cff */
[----:B--2---:R-:W-:Y:S01]  /*01b0*/  IMAD R10, R14, UR5, R13 ;  /* 0x000000050e0a7c24 */ /* 0x004fe2000f8e020d */
[----:B------:R-:W-:-:S03]  /*01c0*/  ULOP3.LUT UR5, UR4, 0x6, URZ, 0xc0, !UPT ;  /* 0x0000000604057892 */ /* 0x000fc6000f8ec0ff */
[----:B------:R2:W3:Y:S01]  /*01d0*/  F2I.FTZ.U32.TRUNC.NTZ R7, R6 ;  /* 0x0000000600077305 */ /* 0x0004e2000021f000 */
[----:B0-----:R-:W-:Y:S01]  /*01e0*/  HFMA2 R4, -RZ, RZ, 0, 0 ;  /* 0x00000000ff047431 */ /* 0x001fe200000001ff */
[----:B------:R-:W-:Y:S01]  /*01f0*/  ISETP.GE.AND P1, PT, R9, RZ, PT ;  /* 0x000000ff0900720c */ /* 0x000fe20003f26270 */
[----:B------:R-:W-:Y:S01]  /*0200*/  ULOP3.LUT UR4, UR4, 0xfffffff8, URZ, 0xc0, !UPT ;  /* 0xfffffff804047892 */ /* 0x000fe2000f8ec0ff */
[----:B------:R-:W-:Y:S01]  /*0210*/  IABS R13, R10 ;  /* 0x0000000a000d7213 */ /* 0x000fe20000000000 */
[----:B------:R-:W-:Y:S01]  /*0220*/  UIADD3 UR5, UPT, UPT, UR5, -0x1, URZ ;  /* 0xffffffff05057890 */ /* 0x000fe2000fffe0ff */
[----:B------:R-:W-:Y:S01]  /*0230*/  LOP3.LUT R10, R10, R3, RZ, 0x3c, !PT ;  /* 0x000000030a0a7212 */ /* 0x000fe200078e3cff */
[----:B-1----:R-:W-:Y:S01]  /*0240*/  IMAD.MOV R15, RZ, RZ, -R5 ;  /* 0x000000ffff0f7224 */ /* 0x002fe200078e0a05 */
[----:B------:R-:W-:Y:S01]  /*0250*/  UIADD3 UR9, UPT, UPT, -UR4, URZ, URZ ;  /* 0x000000ff04097290 */ /* 0x000fe2000fffe1ff */
[----:B--2---:R-:W-:Y:S01]  /*0260*/  IMAD.MOV.U32 R6, RZ, RZ, RZ ;  /* 0x000000ffff067224 */ /* 0x004fe200078e00ff */
[----:B------:R-:W-:Y:S01]  /*0270*/  ISETP.GE.AND P2, PT, R10, RZ, PT ;  /* 0x000000ff0a00720c */ /* 0x000fe20003f46270 */
[----:B------:R-:W-:Y:S01]  /*0280*/  IMAD R11, R15, R0, RZ ;  /* 0x000000000f0b7224 */ /* 0x000fe200078e02ff */
[----:B------:R-:W-:Y:S01]  /*0290*/  MOV R15, RZ ;  /* 0x000000ff000f7202 */ /* 0x000fe20000000f00 */
[----:B------:R-:W-:Y:S01]  /*02a0*/  UISETP.GE.U32.AND UP0, UPT, UR5, 0x3, UPT ;  /* 0x000000030500788c */ /* 0x000fe2000bf06070 */
[----:B---3--:R-:W-:Y:S01]  /*02b0*/  IMAD.MOV R17, RZ, RZ, -R7 ;  /* 0x000000ffff117224 */ /* 0x008fe200078e0a07 */
[----:B------:R-:W-:Y:S01]  /*02c0*/  UMOV UR4, UR8 ;  /* 0x0000000800047c82 */ /* 0x000fe20008000000 */
[----:B------:R-:W-:-:S04]  /*02d0*/  IMAD.HI.U32 R4, R5, R11, R4 ;  /* 0x0000000b05047227 */ /* 0x000fc800078e0004 */
[----:B------:R-:W-:Y:S01]  /*02e0*/  IMAD R11, R17, R8, RZ ;  /* 0x00000008110b7224 */ /* 0x000fe200078e02ff */
[----:B------:R-:W-:Y:S01]  /*02f0*/  CS2R R16, SRZ ;  /* 0x0000000000107805 */ /* 0x000fe2000001ff00 */
[----:B------:R-:W-:Y:S02]  /*0300*/  IMAD.MOV.U32 R5, RZ, RZ, R12 ;  /* 0x000000ffff057224 */ /* 0x000fe400078e000c */
[----:B------:R-:W-:-:S04]  /*0310*/  IMAD.HI.U32 R6, R7, R11, R6 ;  /* 0x0000000b07067227 */ /* 0x000fc800078e0006 */
[----:B------:R-:W-:Y:S02]  /*0320*/  IMAD.MOV.U32 R7, RZ, RZ, R13 ;  /* 0x000000ffff077224 */ /* 0x000fe400078e000d */
[----:B------:R-:W-:-:S04]  /*0330*/  IMAD.HI.U32 R4, R4, R5, RZ ;  /* 0x0000000504047227 */ /* 0x000fc800078e00ff */
[----:B------:R-:W-:-:S04]  /*0340*/  IMAD.HI.U32 R14, R6, R7, RZ ;  /* 0x00000007060e7227 */ /* 0x000fc800078e00ff */
[----:B------:R-:W-:Y:S01]  /*0350*/  IMAD.MOV R6, RZ, RZ, -R4 ;  /* 0x000000ffff067224 */ /* 0x000fe200078e0a04 */
[----:B------:R-:W-:-:S03]  /*0360*/  IADD3 R11, PT, PT, -R14, RZ, RZ ;  /* 0x000000ff0e0b7210 */ /* 0x000fc60007ffe1ff */
[----:B------:R-:W-:Y:S02]  /*0370*/  IMAD R5, R0, R6, R5 ;  /* 0x0000000600057224 */ /* 0x000fe400078e0205 */
[----:B------:R-:W-:-:S03]  /*0380*/  IMAD R7, R8, R11, R7 ;  /* 0x0000000b08077224 */ /* 0x000fc600078e0207 */
[----:B------:R-:W-:Y:S02]  /*0390*/  ISETP.GT.U32.AND P4, PT, R0, R5, PT ;  /* 0x000000050000720c */ /* 0x000fe40003f84070 */
[----:B------:R-:W-:-:S11]  /*03a0*/  ISETP.GT.U32.AND P5, PT, R8, R7, PT ;  /* 0x000000070800720c */ /* 0x000fd60003fa4070 */
[----:B------:R-:W-:Y:S02]  /*03b0*/  @!P4 IMAD.IADD R5, R5, 0x1, -R0 ;  /* 0x000000010505c824 */ /* 0x000fe400078e0a00 */
[----:B------:R-:W-:Y:S02]  /*03c0*/  @!P5 IMAD.IADD R7, R7, 0x1, -R8 ;  /* 0x000000010707d824 */ /* 0x000fe400078e0a08 */
[----:B------:R-:W-:Y:S01]  /*03d0*/  @!P4 VIADD R4, R4, 0x1 ;  /* 0x000000010404c836 */ /* 0x000fe20000000000 */
[----:B------:R-:W-:Y:S01]  /*03e0*/  ISETP.GE.U32.AND P3, PT, R5, R0, PT ;  /* 0x000000000500720c */ /* 0x000fe20003f66070 */
[----:B------:R-:W-:Y:S01]  /*03f0*/  @!P5 VIADD R14, R14, 0x1 ;  /* 0x000000010e0ed836 */ /* 0x000fe20000000000 */
[----:B------:R-:W-:Y:S02]  /*0400*/  ISETP.GE.U32.AND P0, PT, R7, R8, PT ;  /* 0x000000080700720c */ /* 0x000fe40003f06070 */
[----:B------:R-:W-:-:S09]  /*0410*/  ISETP.NE.AND P4, PT, R2, RZ, PT ;  /* 0x000000ff0200720c */ /* 0x000fd20003f85270 */
[----:B------:R-:W-:Y:S02]  /*0420*/  @P3 IADD3 R4, PT, PT, R4, 0x1, RZ ;  /* 0x0000000104043810 */ /* 0x000fe40007ffe0ff */
[----:B------:R-:W-:Y:S01]  /*0430*/  ISETP.NE.AND P3, PT, R3, RZ, PT ;  /* 0x000000ff0300720c */ /* 0x000fe20003f65270 */
[----:B------:R-:W-:Y:S02]  /*0440*/  @P0 VIADD R14, R14, 0x1 ;  /* 0x000000010e0e0836 */ /* 0x000fe40000000000 */
[----:B------:R-:W-:Y:S02]  /*0450*/  IMAD.MOV.U32 R0, RZ, RZ, R4 ;  /* 0x000000ffff007224 */ /* 0x000fe400078e0004 */
[----:B------:R-:W-:Y:S02]  /*0460*/  @!P2 IMAD.MOV R14, RZ, RZ, -R14 ;  /* 0x000000ffff0ea224 */ /* 0x000fe400078e0a0e */
[----:B------:R-:W-:Y:S01]  /*0470*/  @!P1 IMAD.MOV R0, RZ, RZ, -R0 ;  /* 0x000000ffff009224 */ /* 0x000fe200078e0a00 */
[----:B------:R-:W-:-:S05]  /*0480*/  @!P4 LOP3.LUT R0, RZ, R2, RZ, 0x33, !PT ;  /* 0x00000002ff00c212 */ /* 0x000fca00078e33ff */
[----:B------:R-:W-:-:S05]  /*0490*/  @!P3 LOP3.LUT R14, RZ, R3, RZ, 0x33, !PT ;  /* 0x00000003ff0eb212 */ /* 0x000fca00078e33ff */
[----:B------:R-:W-:-:S07]  /*04a0*/  VIADD R19, R14, -UR7 ;  /* 0x800000070e137c36 */ /* 0x000fce0008000000 */
.L_x_4:
[----:B------:R-:W0:Y:S01]  /*04b0*/  LDCU UR5, c[0x0][0x398] ;  /* 0x00007300ff0577ac */ /* 0x000e220008000800 */
[----:B------:R-:W-:Y:S01]  /*04c0*/  VIADD R2, R0, UR4 ;  /* 0x0000000400027c36 */ /* 0x000fe20008000000 */
[----:B------:R-:W1:Y:S01]  /*04d0*/  LDCU UR7, c[0x0][0x390] ;  /* 0x00007200ff0777ac */ /* 0x000e620008000800 */
[----:B------:R-:W-:Y:S02]  /*04e0*/  UIADD3 UR4, UPT, UPT, UR4, 0x1, URZ ;  /* 0x0000000104047890 */ /* 0x000fe4000fffe0ff */
[----:B0-----:R-:W-:Y:S02]  /*04f0*/  UISETP.GE.U32.AND UP2, UPT, UR5, 0x4, UPT ;  /* 0x000000040500788c */ /* 0x001fe4000bf46070 */
[----:B------:R-:W-:Y:S01]  /*0500*/  UISETP.NE.AND UP1, UPT, UR4, UR5, UPT ;  /* 0x000000050400728c */ /* 0x000fe2000bf25270 */
[----:B-1----:R-:W-:Y:S02]  /*0510*/  ISETP.GE.AND P0, PT, R2, UR7, PT ;  /* 0x0000000702007c0c */ /* 0x002fe4000bf06270 */
[----:B------:R-:W-:-:S02]  /*0520*/  UMOV UR5, UR8 ;  /* 0x0000000800057c82 */ /* 0x000fc40008000000 */
[----:B------:R-:W-:Y:S02]  /*0530*/  ISETP.GT.AND P0, PT, R2, -0x1, !P0 ;  /* 0xffffffff0200780c */ /* 0x000fe40004704270 */
[----:B------:R-:W-:Y:S11]  /*0540*/  BRA.U !UP2, `(.L_x_0) ;  /* 0x000000050aa47547 */ /* 0x000ff6000b800000 */
[----:B------:R-:W-:Y:S01]  /*0550*/  IMAD.MOV.U32 R20, RZ, RZ, R19 ;  /* 0x000000ffff147224 */ /* 0x000fe200078e0013 */
[----:B------:R-:W0:Y:S01]  /*0560*/  LDCU UR12, c[0x0][0x394] ;  /* 0x00007280ff0c77ac */ /* 0x000e220008000800 */
[----:B------:R-:W-:Y:S01]  /*0570*/  UMOV UR5, UR9 ;  /* 0x0000000900057c82 */ /* 0x000fe20008000000 */
[----:B------:R-:W-:-:S05]  /*0580*/  UMOV UR7, UR6 ;  /* 0x0000000600077c82 */ /* 0x000fca0008000000 */
.L_x_1:
[C---:B0-----:R-:W-:Y:S02]  /*0590*/  ISETP.GE.AND P6, PT, R20.reuse, UR12, PT ;  /* 0x0000000c14007c0c */ /* 0x041fe4000bfc6270 */
[C---:B------:R-:W-:Y:S02]  /*05a0*/  IADD3 R2, PT, PT, R20.reuse, 0x1, RZ ;  /* 0x0000000114027810 */ /* 0x040fe40007ffe0ff */
[----:B------:R-:W-:Y:S02]  /*05b0*/  ISETP.GT.AND P6, PT, R20, -0x1, !P6 ;  /* 0xffffffff1400780c */ /* 0x000fe400077c4270 */
[C---:B------:R-:W-:Y:S02]  /*05c0*/  ISETP.GE.AND P3, PT, R2.reuse, UR12, PT ;  /* 0x0000000c02007c0c */ /* 0x040fe4000bf66270 */
[----:B------:R-:W-:Y:S02]  /*05d0*/  PLOP3.LUT P6, PT, P0, P6, PT, 0x80, 0x8 ;  /* 0x000000000008781c */ /* 0x000fe400007cd070 */
[----:B------:R-:W-:-:S04]  /*05e0*/  ISETP.GT.AND P3, PT, R2, -0x1, !P3 ;  /* 0xffffffff0200780c */ /* 0x000fc80005f64270 */
[----:B------:R-:W-:-:S07]  /*05f0*/  PLOP3.LUT P3, PT, P0, P3, PT, 0x80, 0x8 ;  /* 0x000000000008781c */ /* 0x000fce0000767070 */
[----:B------:R-:W0:Y:S08]  /*0600*/  @P6 LDC.64 R4, c[0x0][0x380] ;  /* 0x0000e000ff046b82 */ /* 0x000e300000000a00 */
[----:B------:R-:W1:Y:S01]  /*0610*/  @P3 LDC.64 R2, c[0x0][0x380] ;  /* 0x0000e000ff023b82 */ /* 0x000e620000000a00 */
[----:B------:R-:W-:-:S05]  /*0620*/  VIADD R9, R20, 0x2 ;  /* 0x0000000214097836 */ /* 0x000fca0000000000 */
[C---:B------:R-:W-:Y:S01]  /*0630*/  ISETP.GE.AND P1, PT, R9.reuse, UR12, PT ;  /* 0x0000000c09007c0c */ /* 0x040fe2000bf26270 */
[----:B0-----:R-:W2:Y:S04]  /*0640*/  @P6 LDG.E.U8 R6, desc[UR10][R4.64] ;  /* 0x0000000a04066981 */ /* 0x001ea8000c1e1100 */
[----:B------:R-:W3:Y:S04]  /*0650*/  @P6 LDG.E.U8 R7, desc[UR10][R4.64+0x1] ;  /* 0x0000010a04076981 */ /* 0x000ee8000c1e1100 */
[----:B------:R-:W4:Y:S04]  /*0660*/  @P6 LDG.E.U8 R8, desc[UR10][R4.64+0x2] ;  /* 0x0000020a04086981 */ /* 0x000f28000c1e1100 */
[----:B-1----:R-:W5:Y:S04]  /*0670*/  @P3 LDG.E.U8 R10, desc[UR10][R2.64] ;  /* 0x0000000a020a3981 */ /* 0x002f68000c1e1100 */
[----:B------:R-:W5:Y:S04]  /*0680*/  @P3 LDG.E.U8 R11, desc[UR10][R2.64+0x1] ;  /* 0x0000010a020b3981 */ /* 0x000f68000c1e1100 */
[----:B------:R0:W5:Y:S01]  /*0690*/  @P3 LDG.E.U8 R24, desc[UR10][R2.64+0x2] ;  /* 0x0000020a02183981 */ /* 0x000162000c1e1100 */
[----:B------:R-:W-:-:S04]  /*06a0*/  ISETP.GT.AND P1, PT, R9, -0x1, !P1 ;  /* 0xffffffff0900780c */ /* 0x000fc80004f24270 */
[----:B------:R-:W-:-:S13]  /*06b0*/  PLOP3.LUT P1, PT, P0, P1, PT, 0x80, 0x8 ;  /* 0x000000000008781c */ /* 0x000fda0000723070 */
[----:B------:R-:W1:Y:S02]  /*06c0*/  @P1 LDC.64 R12, c[0x0][0x380] ;  /* 0x0000e000ff0c1b82 */ /* 0x000e640000000a00 */
[----:B-1----:R-:W5:Y:S01]  /*06d0*/  @P1 LDG.E.U8 R22, desc[UR10][R12.64] ;  /* 0x0000000a0c161981 */ /* 0x002f62000c1e1100 */
[C---:B------:R-:W-:Y:S01]  /*06e0*/  VIADD R9, R20.reuse, 0x3 ;  /* 0x0000000314097836 */ /* 0x040fe20000000000 */
[C---:B0-----:R-:W-:Y:S01]  /*06f0*/  IADD3 R2, PT, PT, R20.reuse, 0x5, RZ ;  /* 0x0000000514027810 */ /* 0x041fe20007ffe0ff */
[C---:B------:R-:W-:Y:S01]  /*0700*/  VIADD R4, R20.reuse, 0x4 ;  /* 0x0000000414047836 */ /* 0x040fe20000000000 */
[----:B------:R-:W5:Y:S01]  /*0710*/  @P1 LDG.E.U8 R21, desc[UR10][R12.64+0x1] ;  /* 0x0000010a0c151981 */ /* 0x000f62000c1e1100 */
[----:B------:R-:W-:Y:S01]  /*0720*/  VIADD R3, R20, 0x6 ;  /* 0x0000000614037836 */ /* 0x000fe20000000000 */
[----:B------:R-:W-:Y:S01]  /*0730*/  ISETP.GE.AND P4, PT, R9, UR12, PT ;  /* 0x0000000c09007c0c */ /* 0x000fe2000bf86270 */
[----:B------:R-:W-:Y:S01]  /*0740*/  @P6 VIADD R18, R18, 0x1 ;  /* 0x0000000112126836 */ /* 0x000fe20000000000 */
[----:B------:R-:W-:-:S02]  /*0750*/  ISETP.GE.AND P2, PT, R4, UR12, PT ;  /* 0x0000000c04007c0c */ /* 0x000fc4000bf46270 */
[----:B------:R-:W-:Y:S01]  /*0760*/  ISETP.GT.AND P4, PT, R9, -0x1, !P4 ;  /* 0xffffffff0900780c */ /* 0x000fe20006784270 */
[----:B------:R-:W-:Y:S01]  /*0770*/  @P3 VIADD R18, R18, 0x1 ;  /* 0x0000000112123836 */ /* 0x000fe20000000000 */
[----:B------:R-:W-:Y:S02]  /*0780*/  ISETP.GT.AND P2, PT, R4, -0x1, !P2 ;  /* 0xffffffff0400780c */ /* 0x000fe40005744270 */
[C---:B------:R-:W-:Y:S02]  /*0790*/  ISETP.GE.AND P5, PT, R2.reuse, UR12, PT ;  /* 0x0000000c02007c0c */ /* 0x040fe4000bfa6270 */
[----:B------:R-:W-:Y:S02]  /*07a0*/  PLOP3.LUT P4, PT, P0, P4, PT, 0x80, 0x8 ;  /* 0x000000000008781c */ /* 0x000fe40000789070 */
[----:B------:R-:W-:Y:S01]  /*07b0*/  ISETP.GT.AND P5, PT, R2, -0x1, !P5 ;  /* 0xffffffff0200780c */ /* 0x000fe20006fa4270 */
[----:B------:R-:W-:Y:S01]  /*07c0*/  VIADD R2, R20, 0x7 ;  /* 0x0000000714027836 */ /* 0x000fe20000000000 */
[----:B------:R-:W-:-:S02]  /*07d0*/  PLOP3.LUT P2, PT, P0, P2, PT, 0x80, 0x8 ;  /* 0x000000000008781c */ /* 0x000fc40000745070 */
[----:B------:R-:W-:-:S13]  /*07e0*/  PLOP3.LUT P5, PT, P0, P5, PT, 0x80, 0x8 ;  /* 0x000000000008781c */ /* 0x000fda00007ab070 */
[----:B------:R-:W0:Y:S02]  /*07f0*/  @P5 LDC.64 R4, c[0x0][0x380] ;  /* 0x0000e000ff045b82 */ /* 0x000e240000000a00 */
[----:B0-----:R-:W5:Y:S01]  /*0800*/  @P5 LDG.E.U8 R29, desc[UR10][R4.64+0x1] ;  /* 0x0000010a041d5981 */ /* 0x001f62000c1e1100 */
[----:B--2---:R-:W-:Y:S02]  /*0810*/  @P6 IMAD.IADD R15, R15, 0x1, R6 ;  /* 0x000000010f0f6824 */ /* 0x004fe400078e0206 */
[----:B---3--:R-:W-:Y:S02]  /*0820*/  @P6 IMAD.IADD R16, R16, 0x1, R7 ;  /* 0x0000000110106824 */ /* 0x008fe400078e0207 */
[----:B----4-:R-:W-:Y:S01]  /*0830*/  @P6 IMAD.IADD R17, R17, 0x1, R8 ;  /* 0x0000000111116824 */ /* 0x010fe200078e0208 */
[----:B------:R-:W-:Y:S01]  /*0840*/  ISETP.GE.AND P6, PT, R3, UR12, PT ;  /* 0x0000000c03007c0c */ /* 0x000fe2000bfc6270 */
[----:B------:R-:W0:Y:S01]  /*0850*/  @P2 LDC.64 R8, c[0x0][0x380] ;  /* 0x0000e000ff082b82 */ /* 0x000e220000000a00 */
[----:B-----5:R-:W-:-:S02]  /*0860*/  @P3 IADD3 R15, PT, PT, R15, R10, RZ ;  /* 0x0000000a0f0f3210 */ /* 0x020fc40007ffe0ff */
[----:B------:R-:W-:Y:S01]  /*0870*/  ISETP.GT.AND P6, PT, R3, -0x1, !P6 ;  /* 0xffffffff0300780c */ /* 0x000fe200077c4270 */
[----:B------:R-:W-:-:S03]  /*0880*/  @P3 IMAD.IADD R16, R16, 0x1, R11 ;  /* 0x0000000110103824 */ /* 0x000fc600078e020b */
[----:B------:R-:W-:Y:S01]  /*0890*/  PLOP3.LUT P6, PT, P0, P6, PT, 0x80, 0x8 ;  /* 0x000000000008781c */ /* 0x000fe200007cd070 */
[----:B------:R-:W1:Y:S01]  /*08a0*/  @P4 LDC.64 R10, c[0x0][0x380] ;  /* 0x0000e000ff0a4b82 */ /* 0x000e620000000a00 */
[----:B------:R-:W-:Y:S01]  /*08b0*/  @P3 IMAD.IADD R17, R17, 0x1, R24 ;  /* 0x0000000111113824 */ /* 0x000fe200078e0218 */
[C---:B------:R-:W-:Y:S01]  /*08c0*/  ISETP.GE.AND P3, PT, R2.reuse, UR12, PT ;  /* 0x0000000c02007c0c */ /* 0x040fe2000bf66270 */
[----:B------:R-:W2:Y:S03]  /*08d0*/  @P1 LDG.E.U8 R24, desc[UR10][R12.64+0x2] ;  /* 0x0000020a0c181981 */ /* 0x000ea6000c1e1100 */
[----:B------:R-:W-:-:S04]  /*08e0*/  ISETP.GT.AND P3, PT, R2, -0x1, !P3 ;  /* 0xffffffff0200780c */ /* 0x000fc80005f64270 */
[----:B------:R-:W-:Y:S02]  /*08f0*/  PLOP3.LUT P3, PT, P0, P3, PT, 0x80, 0x8 ;  /* 0x000000000008781c */ /* 0x000fe40000767070 */
[----:B------:R-:W3:Y:S01]  /*0900*/  @P6 LDC.64 R6, c[0x0][0x380] ;  /* 0x0000e000ff066b82 */ /* 0x000ee20000000a00 */
[----:B------:R-:W4:Y:S04]  /*0910*/  @P5 LDG.E.U8 R12, desc[UR10][R4.64] ;  /* 0x0000000a040c5981 */ /* 0x000f28000c1e1100 */
[----:B0-----:R-:W5:Y:S04]  /*0920*/  @P2 LDG.E.U8 R28, desc[UR10][R8.64] ;  /* 0x0000000a081c2981 */ /* 0x001f68000c1e1100 */
[----:B------:R-:W4:Y:S02]  /*0930*/  @P2 LDG.E.U8 R25, desc[UR10][R8.64+0x1] ;  /* 0x0000010a08192981 */ /* 0x000f24000c1e1100 */
[----:B------:R-:W0:Y:S02]  /*0940*/  @P3 LDC.64 R2, c[0x0][0x380] ;  /* 0x0000e000ff023b82 */ /* 0x000e240000000a00 */
[----:B-1----:R-:W5:Y:S04]  /*0950*/  @P4 LDG.E.U8 R26, desc[UR10][R10.64] ;  /* 0x0000000a0a1a4981 */ /* 0x002f68000c1e1100 */
[----:B------:R-:W4:Y:S04]  /*0960*/  @P4 LDG.E.U8 R27, desc[UR10][R10.64+0x2] ;  /* 0x0000020a0a1b4981 */ /* 0x000f28000c1e1100 */
[----:B------:R-:W4:Y:S04]  /*0970*/  @P4 LDG.E.U8 R23, desc[UR10][R10.64+0x1] ;  /* 0x0000010a0a174981 */ /* 0x000f28000c1e1100 */
[----:B------:R-:W4:Y:S04]  /*0980*/  @P2 LDG.E.U8 R8, desc[UR10][R8.64+0x2] ;  /* 0x0000020a08082981 */ /* 0x000f28000c1e1100 */
[----:B------:R-:W4:Y:S04]  /*0990*/  @P5 LDG.E.U8 R5, desc[UR10][R4.64+0x2] ;  /* 0x0000020a04055981 */ /* 0x000f28000c1e1100 */
[----:B---3--:R-:W3:Y:S01]  /*09a0*/  @P6 LDG.E.U8 R13, desc[UR10][R6.64+0x1] ;  /* 0x0000010a060d6981 */ /* 0x008ee2000c1e1100 */
[----:B------:R-:W-:-:S03]  /*09b0*/  @P1 IADD3 R15, PT, PT, R15, R22, RZ ;  /* 0x000000160f0f1210 */ /* 0x000fc60007ffe0ff */
[----:B0-----:R-:W3:Y:S04]  /*09c0*/  @P3 LDG.E.U8 R10, desc[UR10][R2.64] ;  /* 0x0000000a020a3981 */ /* 0x001ee8000c1e1100 */
[----:B------:R-:W3:Y:S04]  /*09d0*/  @P6 LDG.E.U8 R4, desc[UR10][R6.64] ;  /* 0x0000000a06046981 */ /* 0x000ee8000c1e1100 */
[----:B------:R-:W3:Y:S04]  /*09e0*/  @P3 LDG.E.U8 R11, desc[UR10][R2.64+0x1] ;  /* 0x0000010a020b3981 */ /* 0x000ee8000c1e1100 */
[----:B------:R-:W3:Y:S04]  /*09f0*/  @P3 LDG.E.U8 R22, desc[UR10][R2.64+0x2] ;  /* 0x0000020a02163981 */ /* 0x000ee8000c1e1100 */
[----:B------:R-:W3:Y:S01]  /*0a00*/  @P6 LDG.E.U8 R6, desc[UR10][R6.64+0x2] ;  /* 0x0000020a06066981 */ /* 0x000ee2000c1e1100 */
[----:B------:R-:W-:-:S02]  /*0a10*/  @P1 VIADD R18, R18, 0x1 ;  /* 0x0000000112121836 */ /* 0x000fc40000000000 */
[----:B------:R-:W-:Y:S02]  /*0a20*/  @P1 IMAD.IADD R16, R16, 0x1, R21 ;  /* 0x0000000110101824 */ /* 0x000fe400078e0215 */
[----:B------:R-:W-:Y:S01]  /*0a30*/  @P4 VIADD R18, R18, 0x1 ;  /* 0x0000000112124836 */ /* 0x000fe20000000000 */
[----:B------:R-:W-:-:S04]  /*0a40*/  UIADD3 UR5, UPT, UPT, UR5, 0x8, URZ ;  /* 0x0000000805057890 */ /* 0x000fc8000fffe0ff */
[----:B------:R-:W-:Y:S01]  /*0a50*/  @P2 IADD3 R18, PT, PT, R18, 0x1, RZ ;  /* 0x0000000112122810 */ /* 0x000fe20007ffe0ff */
[----:B------:R-:W-:-:S04]  /*0a60*/  UISETP.NE.AND UP2, UPT, UR5, URZ, UPT ;  /* 0x000000ff0500728c */ /* 0x000fc8000bf45270 */
[----:B------:R-:W-:-:S05]  /*0a70*/  @P5 VIADD R18, R18, 0x1 ;  /* 0x0000000112125836 */ /* 0x000fca0000000000 */
[----:B------:R-:W-:Y:S01]  /*0a80*/  @P6 IADD3 R18, PT, PT, R18, 0x1, RZ ;  /* 0x0000000112126810 */ /* 0x000fe20007ffe0ff */
[----:B------:R-:W-:Y:S01]  /*0a90*/  VIADD R20, R20, 0x8 ;  /* 0x0000000814147836 */ /* 0x000fe20000000000 */
[----:B------:R-:W-:-:S03]  /*0aa0*/  UIADD3 UR7, UPT, UPT, UR7, 0x8, URZ ;  /* 0x0000000807077890 */ /* 0x000fc6000fffe0ff */
[----:B------:R-:W-:Y:S02]  /*0ab0*/  @P3 VIADD R18, R18, 0x1 ;  /* 0x0000000112123836 */ /* 0x000fe40000000000 */
[----:B--2---:R-:W-:Y:S02]  /*0ac0*/  @P1 IMAD.IADD R17, R17, 0x1, R24 ;  /* 0x0000000111111824 */ /* 0x004fe400078e0218 */
[----:B-----5:R-:W-:-:S03]  /*0ad0*/  @P4 IMAD.IADD R15, R15, 0x1, R26 ;  /* 0x000000010f0f4824 */ /* 0x020fc600078e021a */
[----:B----4-:R-:W-:Y:S01]  /*0ae0*/  @P4 IADD3 R17, PT, PT, R17, R27, RZ ;  /* 0x0000001b11114210 */ /* 0x010fe20007ffe0ff */
[----:B------:R-:W-:Y:S02]  /*0af0*/  @P2 IMAD.IADD R15, R15, 0x1, R28 ;  /* 0x000000010f0f2824 */ /* 0x000fe400078e021c */
[----:B------:R-:W-:-:S04]  /*0b00*/  @P4 IMAD.IADD R16, R16, 0x1, R23 ;  /* 0x0000000110104824 */ /* 0x000fc800078e0217 */
[----:B------:R-:W-:Y:S02]  /*0b10*/  @P2 IMAD.IADD R16, R16, 0x1, R25 ;  /* 0x0000000110102824 */ /* 0x000fe400078e0219 */
[----:B------:R-:W-:Y:S01]  /*0b20*/  @P2 IMAD.IADD R17, R17, 0x1, R8 ;  /* 0x0000000111112824 */ /* 0x000fe200078e0208 */
[----:B------:R-:W-:Y:S01]  /*0b30*/  @P5 IADD3 R15, PT, PT, R15, R12, RZ ;  /* 0x0000000c0f0f5210 */ /* 0x000fe20007ffe0ff */
[----:B------:R-:W-:Y:S02]  /*0b40*/  @P5 IMAD.IADD R16, R16, 0x1, R29 ;  /* 0x0000000110105824 */ /* 0x000fe400078e021d */
[----:B------:R-:W-:Y:S02]  /*0b50*/  @P5 IMAD.IADD R17, R17, 0x1, R5 ;  /* 0x0000000111115824 */ /* 0x000fe400078e0205 */
[----:B---3--:R-:W-:Y:S02]  /*0b60*/  @P6 IMAD.IADD R16, R16, 0x1, R13 ;  /* 0x0000000110106824 */ /* 0x008fe400078e020d */
[----:B------:R-:W-:-:S04]  /*0b70*/  @P6 IMAD.IADD R15, R15, 0x1, R4 ;  /* 0x000000010f0f6824 */ /* 0x000fc800078e0204 */
[----:B------:R-:W-:Y:S02]  /*0b80*/  @P3 IMAD.IADD R15, R15, 0x1, R10 ;  /* 0x000000010f0f3824 */ /* 0x000fe400078e020a */
[----:B------:R-:W-:Y:S02]  /*0b90*/  @P3 IMAD.IADD R16, R16, 0x1, R11 ;  /* 0x0000000110103824 */ /* 0x000fe400078e020b */
[----:B------:R-:W-:-:S04]  /*0ba0*/  @P6 IMAD.IADD R17, R17, 0x1, R6 ;  /* 0x0000000111116824 */ /* 0x000fc800078e0206 */
[----:B------:R-:W-:Y:S01]  /*0bb0*/  @P3 IMAD.IADD R17, R17, 0x1, R22 ;  /* 0x0000000111113824 */ /* 0x000fe200078e0216 */
[----:B------:R-:W-:Y:S06]  /*0bc0*/  BRA.U UP2, `(.L_x_1) ;  /* 0xfffffff902707547 */ /* 0x000fec000b83ffff */
[----:B------:R-:W-:-:S12]  /*0bd0*/  UIADD3 UR5, UPT, UPT, UR7, -0x3, URZ ;  /* 0xfffffffd07057890 */ /* 0x000fd8000fffe0ff */
.L_x_0:
[----:B------:R-:W0:Y:S02]  /*0be0*/  LDCU UR7, c[0x0][0x398] ;  /* 0x00007300ff0777ac */ /* 0x000e240008000800 */
[----:B0-----:R-:W-:-:S09]  /*0bf0*/  ULOP3.LUT UP2, URZ, UR7, 0x3, URZ, 0xc0, !UPT ;  /* 0x0000000307ff7892 */ /* 0x001fd2000f84c0ff */
[----:B------:R-:W-:Y:S05]  /*0c00*/  BRA.U !UP2, `(.L_x_2) ;  /* 0x000000050a387547 */ /* 0x000fea000b800000 */
[----:B------:R-:W-:Y:S01]  /*0c10*/  ULOP3.LUT UP2, URZ, UR7, 0x1, URZ, 0xc0, !UPT ;  /* 0x0000000107ff7892 */ /* 0x000fe2000f84c0ff */
[----:B------:R-:W-:Y:S10]  /*0c20*/  BRA.U !UP0, `(.L_x_3) ;  /* 0x0000000108c87547 */ /* 0x000ff4000b800000 */
[----:B------:R-:W0:Y:S01]  /*0c30*/  LDCU UR7, c[0x0][0x394] ;  /* 0x00007280ff0777ac */ /* 0x000e220008000800 */
[----:B------:R-:W-:-:S05]  /*0c40*/  IADD3 R2, PT, PT, R14, UR5, RZ ;  /* 0x000000050e027c10 */ /* 0x000fca000fffe0ff */
[C---:B------:R-:W-:Y:S02]  /*0c50*/  VIADD R3, R2.reuse, 0x1 ;  /* 0x0000000102037836 */ /* 0x040fe40000000000 */
[C---:B------:R-:W-:Y:S01]  /*0c60*/  VIADD R4, R2.reuse, 0x2 ;  /* 0x0000000202047836 */ /* 0x040fe20000000000 */
[C---:B0-----:R-:W-:Y:S02]  /*0c70*/  ISETP.GE.AND P1, PT, R2.reuse, UR7, PT ;  /* 0x0000000702007c0c */ /* 0x041fe4000bf26270 */
[----:B------:R-:W-:Y:S02]  /*0c80*/  ISETP.GE.AND P2, PT, R3, UR7, PT ;  /* 0x0000000703007c0c */ /* 0x000fe4000bf46270 */
[C---:B------:R-:W-:Y:S01]  /*0c90*/  ISETP.GT.AND P1, PT, R2.reuse, -0x1, !P1 ;  /* 0xffffffff0200780c */ /* 0x040fe20004f24270 */
[----:B------:R-:W-:Y:S01]  /*0ca0*/  VIADD R2, R2, 0x3 ;  /* 0x0000000302027836 */ /* 0x000fe20000000000 */
[----:B------:R-:W-:Y:S02]  /*0cb0*/  ISETP.GE.AND P3, PT, R4, UR7, PT ;  /* 0x0000000704007c0c */ /* 0x000fe4000bf66270 */
[----:B------:R-:W-:-:S02]  /*0cc0*/  PLOP3.LUT P1, PT, P0, P1, PT, 0x80, 0x8 ;  /* 0x000000000008781c */ /* 0x000fc40000723070 */
[----:B------:R-:W-:Y:S02]  /*0cd0*/  ISETP.GT.AND P2, PT, R3, -0x1, !P2 ;  /* 0xffffffff0300780c */ /* 0x000fe40005744270 */
[----:B------:R-:W-:Y:S02]  /*0ce0*/  ISETP.GT.AND P3, PT, R4, -0x1, !P3 ;  /* 0xffffffff0400780c */ /* 0x000fe40005f64270 */
[----:B------:R-:W-:Y:S02]  /*0cf0*/  PLOP3.LUT P2, PT, P0, P2, PT, 0x80, 0x8 ;  /* 0x000000000008781c */ /* 0x000fe40000745070 */
[C---:B------:R-:W-:Y:S02]  /*0d00*/  ISETP.GE.AND P4, PT, R2.reuse, UR7, PT ;  /* 0x0000000702007c0c */ /* 0x040fe4000bf86270 */
[----:B------:R-:W-:Y:S02]  /*0d10*/  PLOP3.LUT P3, PT, P0, P3, PT, 0x80, 0x8 ;  /* 0x000000000008781c */ /* 0x000fe40000767070 */
[----:B------:R-:W-:Y:S01]  /*0d20*/  ISETP.GT.AND P4, PT, R2, -0x1, !P4 ;  /* 0xffffffff0200780c */ /* 0x000fe20006784270 */
[----:B------:R-:W0:Y:S03]  /*0d30*/  @P1 LDC.64 R8, c[0x0][0x380] ;  /* 0x0000e000ff081b82 */ /* 0x000e260000000a00 */
[----:B------:R-:W-:-:S05]  /*0d40*/  PLOP3.LUT P4, PT, P0, P4, PT, 0x80, 0x8 ;  /* 0x000000000008781c */ /* 0x000fca0000789070 */
[----:B------:R-:W1:Y:S08]  /*0d50*/  @P2 LDC.64 R6, c[0x0][0x380] ;  /* 0x0000e000ff062b82 */ /* 0x000e700000000a00 */
[----:B------:R-:W2:Y:S08]  /*0d60*/  @P3 LDC.64 R4, c[0x0][0x380] ;  /* 0x0000e000ff043b82 */ /* 0x000eb00000000a00 */
[----:B------:R-:W3:Y:S01]  /*0d70*/  @P4 LDC.64 R2, c[0x0][0x380] ;  /* 0x0000e000ff024b82 */ /* 0x000ee20000000a00 */
[----:B0-----:R-:W4:Y:S04]  /*0d80*/  @P1 LDG.E.U8 R10, desc[UR10][R8.64] ;  /* 0x0000000a080a1981 */ /* 0x001f28000c1e1100 */
[----:B------:R-:W5:Y:S04]  /*0d90*/  @P1 LDG.E.U8 R11, desc[UR10][R8.64+0x1] ;  /* 0x0000010a080b1981 */ /* 0x000f68000c1e1100 */
[----:B------:R-:W5:Y:S04]  /*0da0*/  @P1 LDG.E.U8 R12, desc[UR10][R8.64+0x2] ;  /* 0x0000020a080c1981 */ /* 0x000f68000c1e1100 */
[----:B-1----:R-:W5:Y:S04]  /*0db0*/  @P2 LDG.E.U8 R20, desc[UR10][R6.64] ;  /* 0x0000000a06142981 */ /* 0x002f68000c1e1100 */
[----:B------:R-:W5:Y:S04]  /*0dc0*/  @P2 LDG.E.U8 R13, desc[UR10][R6.64+0x1] ;  /* 0x0000010a060d2981 */ /* 0x000f68000c1e1100 */
[----:B------:R-:W5:Y:S04]  /*0dd0*/  @P2 LDG.E.U8 R22, desc[UR10][R6.64+0x2] ;  /* 0x0000020a06162981 */ /* 0x000f68000c1e1100 */
[----:B--2---:R-:W2:Y:S04]  /*0de0*/  @P3 LDG.E.U8 R24, desc[UR10][R4.64] ;  /* 0x0000000a04183981 */ /* 0x004ea8000c1e1100 */
[----:B------:R-:W2:Y:S04]  /*0df0*/  @P3 LDG.E.U8 R21, desc[UR10][R4.64+0x1] ;  /* 0x0000010a04153981 */ /* 0x000ea8000c1e1100 */
[----:B------:R-:W2:Y:S04]  /*0e00*/  @P3 LDG.E.U8 R26, desc[UR10][R4.64+0x2] ;  /* 0x0000020a041a3981 */ /* 0x000ea8000c1e1100 */
[----:B---3--:R-:W3:Y:S04]  /*0e10*/  @P4 LDG.E.U8 R28, desc[UR10][R2.64] ;  /* 0x0000000a021c4981 */ /* 0x008ee8000c1e1100 */
[----:B------:R-:W3:Y:S04]  /*0e20*/  @P4 LDG.E.U8 R23, desc[UR10][R2.64+0x1] ;  /* 0x0000010a02174981 */ /* 0x000ee8000c1e1100 */
[----:B------:R-:W3:Y:S01]  /*0e30*/  @P4 LDG.E.U8 R25, desc[UR10][R2.64+0x2] ;  /* 0x0000020a02194981 */ /* 0x000ee2000c1e1100 */
[----:B------:R-:W-:Y:S01]  /*0e40*/  @P1 IADD3 R18, PT, PT, R18, 0x1, RZ ;  /* 0x0000000112121810 */ /* 0x000fe20007ffe0ff */
[----:B------:R-:W-:-:S03]  /*0e50*/  UIADD3 UR5, UPT, UPT, UR5, 0x4, URZ ;  /* 0x0000000405057890 */ /* 0x000fc6000fffe0ff */
[----:B------:R-:W-:-:S05]  /*0e60*/  @P2 IADD3 R18, PT, PT, R18, 0x1, RZ ;  /* 0x0000000112122810 */ /* 0x000fca0007ffe0ff */
[----:B------:R-:W-:-:S04]  /*0e70*/  @P3 VIADD R18, R18, 0x1 ;  /* 0x0000000112123836 */ /* 0x000fc80000000000 */
[----:B------:R-:W-:Y:S01]  /*0e80*/  @P4 VIADD R18, R18, 0x1 ;  /* 0x0000000112124836 */ /* 0x000fe20000000000 */
[----:B----4-:R-:W-:Y:S01]  /*0e90*/  @P1 IADD3 R15, PT, PT, R15, R10, RZ ;  /* 0x0000000a0f0f1210 */ /* 0x010fe20007ffe0ff */
[----:B-----5:R-:W-:Y:S02]  /*0ea0*/  @P1 IMAD.IADD R16, R16, 0x1, R11 ;  /* 0x0000000110101824 */ /* 0x020fe400078e020b */
[----:B------:R-:W-:Y:S02]  /*0eb0*/  @P1 IMAD.IADD R17, R17, 0x1, R12 ;  /* 0x0000000111111824 */ /* 0x000fe400078e020c */
[----:B------:R-:W-:Y:S02]  /*0ec0*/  @P2 IMAD.IADD R15, R15, 0x1, R20 ;  /* 0x000000010f0f2824 */ /* 0x000fe400078e0214 */
[----:B------:R-:W-:Y:S02]  /*0ed0*/  @P2 IMAD.IADD R16, R16, 0x1, R13 ;  /* 0x0000000110102824 */ /* 0x000fe400078e020d */
[----:B------:R-:W-:-:S02]  /*0ee0*/  @P2 IMAD.IADD R17, R17, 0x1, R22 ;  /* 0x0000000111112824 */ /* 0x000fc400078e0216 */
[----:B--2---:R-:W-:Y:S02]  /*0ef0*/  @P3 IMAD.IADD R15, R15, 0x1, R24 ;  /* 0x000000010f0f3824 */ /* 0x004fe400078e0218 */
[----:B------:R-:W-:Y:S02]  /*0f00*/  @P3 IMAD.IADD R16, R16, 0x1, R21 ;  /* 0x0000000110103824 */ /* 0x000fe400078e0215 */
[----:B------:R-:W-:Y:S01]  /*0f10*/  @P3 IMAD.IADD R17, R17, 0x1, R26 ;  /* 0x0000000111113824 */ /* 0x000fe200078e021a */
[----:B---3--:R-:W-:Y:S01]  /*0f20*/  @P4 IADD3 R15, PT, PT, R15, R28, RZ ;  /* 0x0000001c0f0f4210 */ /* 0x008fe20007ffe0ff */
[----:B------:R-:W-:Y:S02]  /*0f30*/  @P4 IMAD.IADD R16, R16, 0x1, R23 ;  /* 0x0000000110104824 */ /* 0x000fe400078e0217 */
[----:B------:R-:W-:-:S07]  /*0f40*/  @P4 IMAD.IADD R17, R17, 0x1, R25 ;  /* 0x0000000111114824 */ /* 0x000fce00078e0219 */
.L_x_3:
[----:B------:R-:W-:Y:S05]  /*0f50*/  BRA.U !UP2, `(.L_x_2) ;  /* 0x000000010a647547 */ /* 0x000fea000b800000 */
[----:B------:R-:W0:Y:S01]  /*0f60*/  LDCU UR7, c[0x0][0x394] ;  /* 0x00007280ff0777ac */ /* 0x000e220008000800 */
[----:B------:R-:W-:-:S05]  /*0f70*/  IADD3 R3, PT, PT, R14, UR5, RZ ;  /* 0x000000050e037c10 */ /* 0x000fca000fffe0ff */
[C---:B------:R-:W-:Y:S01]  /*0f80*/  VIADD R2, R3.reuse, 0x1 ;  /* 0x0000000103027836 */ /* 0x040fe20000000000 */
[----:B0-----:R-:W-:-:S04]  /*0f90*/  ISETP.GE.AND P1, PT, R3, UR7, PT ;  /* 0x0000000703007c0c */ /* 0x001fc8000bf26270 */
[C---:B------:R-:W-:Y:S02]  /*0fa0*/  ISETP.GE.AND P2, PT, R2.reuse, UR7, PT ;  /* 0x0000000702007c0c */ /* 0x040fe4000bf46270 */
[----:B------:R-:W-:Y:S02]  /*0fb0*/  ISETP.GT.AND P1, PT, R3, -0x1, !P1 ;  /* 0xffffffff0300780c */ /* 0x000fe40004f24270 */
[----:B------:R-:W-:Y:S02]  /*0fc0*/  ISETP.GT.AND P2, PT, R2, -0x1, !P2 ;  /* 0xffffffff0200780c */ /* 0x000fe40005744270 */
[----:B------:R-:W-:Y:S02]  /*0fd0*/  PLOP3.LUT P1, PT, P0, P1, PT, 0x80, 0x8 ;  /* 0x000000000008781c */ /* 0x000fe40000723070 */
[----:B------:R-:W-:-:S11]  /*0fe0*/  PLOP3.LUT P2, PT, P0, P2, PT, 0x80, 0x8 ;  /* 0x000000000008781c */ /* 0x000fd60000745070 */
[----:B------:R-:W0:Y:S08]  /*0ff0*/  @P1 LDC.64 R2, c[0x0][0x380] ;  /* 0x0000e000ff021b82 */ /* 0x000e300000000a00 */
[----:B------:R-:W1:Y:S01]  /*1000*/  @P2 LDC.64 R4, c[0x0][0x380] ;  /* 0x0000e000ff042b82 */ /* 0x000e620000000a00 */
[----:B0-----:R-:W2:Y:S04]  /*1010*/  @P1 LDG.E.U8 R6, desc[UR10][R2.64] ;  /* 0x0000000a02061981 */ /* 0x001ea8000c1e1100 */
[----:B------:R-:W3:Y:S04]  /*1020*/  @P1 LDG.E.U8 R7, desc[UR10][R2.64+0x1] ;  /* 0x0000010a02071981 */ /* 0x000ee8000c1e1100 */
[----:B------:R-:W4:Y:S04]  /*1030*/  @P1 LDG.E.U8 R8, desc[UR10][R2.64+0x2] ;  /* 0x0000020a02081981 */ /* 0x000f28000c1e1100 */
[----:B-1----:R-:W5:Y:S04]  /*1040*/  @P2 LDG.E.U8 R10, desc[UR10][R4.64] ;  /* 0x0000000a040a2981 */ /* 0x002f68000c1e1100 */
[----:B------:R-:W5:Y:S04]  /*1050*/  @P2 LDG.E.U8 R9, desc[UR10][R4.64+0x1] ;  /* 0x0000010a04092981 */ /* 0x000f68000c1e1100 */
[----:B------:R-:W5:Y:S01]  /*1060*/  @P2 LDG.E.U8 R12, desc[UR10][R4.64+0x2] ;  /* 0x0000020a040c2981 */ /* 0x000f62000c1e1100 */
[----:B------:R-:W-:-:S04]  /*1070*/  @P1 VIADD R18, R18, 0x1 ;  /* 0x0000000112121836 */ /* 0x000fc80000000000 */
[----:B------:R-:W-:Y:S02]  /*1080*/  @P2 VIADD R18, R18, 0x1 ;  /* 0x0000000112122836 */ /* 0x000fe40000000000 */
[----:B--2---:R-:W-:Y:S02]  /*1090*/  @P1 IMAD.IADD R15, R15, 0x1, R6 ;  /* 0x000000010f0f1824 */ /* 0x004fe400078e0206 */
[----:B---3--:R-:W-:Y:S01]  /*10a0*/  @P1 IMAD.IADD R16, R16, 0x1, R7 ;  /* 0x0000000110101824 */ /* 0x008fe200078e0207 */
[----:B----4-:R-:W-:Y:S01]  /*10b0*/  @P1 IADD3 R17, PT, PT, R17, R8, RZ ;  /* 0x0000000811111210 */ /* 0x010fe20007ffe0ff */
[----:B-----5:R-:W-:Y:S02]  /*10c0*/  @P2 IMAD.IADD R15, R15, 0x1, R10 ;  /* 0x000000010f0f2824 */ /* 0x020fe400078e020a */
[----:B------:R-:W-:Y:S01]  /*10d0*/  @P2 IMAD.IADD R16, R16, 0x1, R9 ;  /* 0x0000000110102824 */ /* 0x000fe200078e0209 */
[----:B------:R-:W-:-:S07]  /*10e0*/  @P2 IADD3 R17, PT, PT, R17, R12, RZ ;  /* 0x0000000c11112210 */ /* 0x000fce0007ffe0ff */
.L_x_2:
[----:B------:R-:W-:Y:S05]  /*10f0*/  BRA.U UP1, `(.L_x_4) ;  /* 0xfffffff101ec7547 */ /* 0x000fea000b83ffff */
[-C--:B------:R-:W-:Y:S02]  /*1100*/  IABS R0, R18.reuse ;  /* 0x0000001200007213 */ /* 0x080fe40000000000 */
[----:B------:R-:W-:Y:S02]  /*1110*/  IABS R6, R18 ;  /* 0x0000001200067213 */ /* 0x000fe40000000000 */
[----:B------:R-:W0:Y:S01]  /*1120*/  I2F.RP R4, R0 ;  /* 0x0000000000047306 */ /* 0x000e220000209400 */
[----:B------:R-:W-:Y:S02]  /*1130*/  IABS R8, R16 ;  /* 0x0000001000087213 */ /* 0x000fe40000000000 */
[----:B------:R-:W-:Y:S01]  /*1140*/  IABS R10, R15 ;  /* 0x0000000f000a7213 */ /* 0x000fe20000000000 */
[----:B------:R-:W-:Y:S01]  /*1150*/  IMAD.MOV R11, RZ, RZ, -R6 ;  /* 0x000000ffff0b7224 */ /* 0x000fe200078e0a06 */
[-C--:B------:R-:W-:Y:S02]  /*1160*/  LOP3.LUT R16, R16, R18.reuse, RZ, 0x3c, !PT ;  /* 0x0000001210107212 */ /* 0x080fe400078e3cff */
[----:B------:R-:W-:-:S02]  /*1170*/  LOP3.LUT R15, R15, R18, RZ, 0x3c, !PT ;  /* 0x000000120f0f7212 */ /* 0x000fc400078e3cff */
[----:B------:R-:W-:Y:S01]  /*1180*/  ISETP.GE.AND P0, PT, R16, RZ, PT ;  /* 0x000000ff1000720c */ /* 0x000fe20003f06270 */
[----:B0-----:R-:W0:Y:S02]  /*1190*/  MUFU.RCP R4, R4 ;  /* 0x0000000400047308 */ /* 0x001e240000001000 */
[----:B0-----:R-:W-:-:S06]  /*11a0*/  VIADD R2, R4, 0xffffffe ;  /* 0x0ffffffe04027836 */ /* 0x001fcc0000000000 */
[----:B------:R0:W1:Y:S02]  /*11b0*/  F2I.FTZ.U32.TRUNC.NTZ R3, R2 ;  /* 0x0000000200037305 */ /* 0x000064000021f000 */
[----:B0-----:R-:W-:Y:S02]  /*11c0*/  HFMA2 R2, -RZ, RZ, 0, 0 ;  /* 0x00000000ff027431 */ /* 0x001fe400000001ff */
[----:B-1----:R-:W-:-:S04]  /*11d0*/  IMAD.MOV R5, RZ, RZ, -R3 ;  /* 0x000000ffff057224 */ /* 0x002fc800078e0a03 */
[----:B------:R-:W-:-:S04]  /*11e0*/  IMAD R5, R5, R0, RZ ;  /* 0x0000000005057224 */ /* 0x000fc800078e02ff */
[----:B------:R-:W-:Y:S01]  /*11f0*/  IMAD.HI.U32 R3, R3, R5, R2 ;  /* 0x0000000503037227 */ /* 0x000fe200078e0002 */
[----:B------:R-:W-:Y:S02]  /*1200*/  IABS R2, R17 ;  /* 0x0000001100027213 */ /* 0x000fe40000000000 */
[----:B------:R-:W-:-:S03]  /*1210*/  LOP3.LUT R17, R17, R18, RZ, 0x3c, !PT ;  /* 0x0000001211117212 */ /* 0x000fc600078e3cff */
[----:B------:R-:W-:-:S04]  /*1220*/  IMAD.HI.U32 R5, R3, R8, RZ ;  /* 0x0000000803057227 */ /* 0x000fc800078e00ff */
[----:B------:R-:W-:Y:S02]  /*1230*/  IMAD R7, R5, R11, R8 ;  /* 0x0000000b05077224 */ /* 0x000fe400078e0208 */
[----:B------:R-:W-:-:S03]  /*1240*/  IMAD.HI.U32 R6, R3, R10, RZ ;  /* 0x0000000a03067227 */ /* 0x000fc600078e00ff */
[----:B------:R-:W-:Y:S01]  /*1250*/  ISETP.GT.U32.AND P2, PT, R0, R7, PT ;  /* 0x000000070000720c */ /* 0x000fe20003f44070 */
[----:B------:R-:W-:-:S04]  /*1260*/  IMAD.HI.U32 R4, R3, R2, RZ ;  /* 0x0000000203047227 */ /* 0x000fc800078e00ff */
[-C--:B------:R-:W-:Y:S02]  /*1270*/  IMAD R9, R6, R11.reuse, R10 ;  /* 0x0000000b06097224 */ /* 0x080fe400078e020a */
[----:B------:R-:W-:-:S03]  /*1280*/  IMAD R3, R4, R11, R2 ;  /* 0x0000000b04037224 */ /* 0x000fc600078e0202 */
[C---:B------:R-:W-:Y:S02]  /*1290*/  ISETP.GT.U32.AND P3, PT, R0.reuse, R9, PT ;  /* 0x000000090000720c */ /* 0x040fe40003f64070 */
[----:B------:R-:W-:Y:S01]  /*12a0*/  ISETP.GT.U32.AND P1, PT, R0, R3, PT ;  /* 0x000000030000720c */ /* 0x000fe20003f24070 */
[----:B------:R-:W-:Y:S02]  /*12b0*/  @!P2 IMAD.IADD R7, R7, 0x1, -R0 ;  /* 0x000000010707a824 */ /* 0x000fe400078e0a00 */
[----:B------:R-:W-:Y:S01]  /*12c0*/  @!P2 VIADD R5, R5, 0x1 ;  /* 0x000000010505a836 */ /* 0x000fe20000000000 */
[----:B------:R-:W-:Y:S02]  /*12d0*/  ISETP.NE.AND P2, PT, R18, RZ, PT ;  /* 0x000000ff1200720c */ /* 0x000fe40003f45270 */
[----:B------:R-:W-:-:S05]  /*12e0*/  ISETP.GE.U32.AND P5, PT, R7, R0, PT ;  /* 0x000000000700720c */ /* 0x000fca0003fa6070 */
[----:B------:R-:W-:Y:S02]  /*12f0*/  @!P3 IMAD.IADD R9, R9, 0x1, -R0 ;  /* 0x000000010909b824 */ /* 0x000fe400078e0a00 */
[-C--:B------:R-:W-:Y:S01]  /*1300*/  @!P1 IADD3 R3, PT, PT, R3, -R0.reuse, RZ ;  /* 0x8000000003039210 */ /* 0x080fe20007ffe0ff */
[----:B------:R-:W-:Y:S01]  /*1310*/  @!P1 VIADD R4, R4, 0x1 ;  /* 0x0000000104049836 */ /* 0x000fe20000000000 */
[----:B------:R-:W-:Y:S01]  /*1320*/  ISETP.GE.AND P1, PT, R15, RZ, PT ;  /* 0x000000ff0f00720c */ /* 0x000fe20003f26270 */
[----:B------:R-:W-:Y:S01]  /*1330*/  @!P3 VIADD R6, R6, 0x1 ;  /* 0x000000010606b836 */ /* 0x000fe20000000000 */
[-C--:B------:R-:W-:Y:S02]  /*1340*/  ISETP.GE.U32.AND P4, PT, R9, R0.reuse, PT ;  /* 0x000000000900720c */ /* 0x080fe40003f86070 */
[----:B------:R-:W-:Y:S01]  /*1350*/  ISETP.GE.U32.AND P6, PT, R3, R0, PT ;  /* 0x000000000300720c */ /* 0x000fe20003fc6070 */
[----:B------:R-:W-:Y:S01]  /*1360*/  @P5 VIADD R5, R5, 0x1 ;  /* 0x0000000105055836 */ /* 0x000fe20000000000 */
[----:B------:R-:W0:Y:S01]  /*1370*/  LDC.64 R2, c[0x0][0x388] ;  /* 0x0000e200ff027b82 */ /* 0x000e220000000a00 */
[----:B------:R-:W-:-:S02]  /*1380*/  ISETP.GE.AND P3, PT, R17, RZ, PT ;  /* 0x000000ff1100720c */ /* 0x000fc40003f66270 */
[----:B------:R-:W-:Y:S01]  /*1390*/  IMAD.MOV.U32 R0, RZ, RZ, R5 ;  /* 0x000000ffff007224 */ /* 0x000fe200078e0005 */
[----:B------:R-:W-:-:S03]  /*13a0*/  LOP3.LUT R5, RZ, R18, RZ, 0x33, !PT ;  /* 0x00000012ff057212 */ /* 0x000fc600078e33ff */
[----:B------:R-:W-:Y:S02]  /*13b0*/  @!P0 IMAD.MOV R0, RZ, RZ, -R0 ;  /* 0x000000ffff008224 */ /* 0x000fe400078e0a00 */
[----:B------:R-:W-:Y:S02]  /*13c0*/  @P4 IADD3 R6, PT, PT, R6, 0x1, RZ ;  /* 0x0000000106064810 */ /* 0x000fe40007ffe0ff */
[----:B------:R-:W-:Y:S01]  /*13d0*/  @P6 VIADD R4, R4, 0x1 ;  /* 0x0000000104046836 */ /* 0x000fe20000000000 */
[----:B------:R-:W-:Y:S02]  /*13e0*/  SEL R9, R5, R0, !P2 ;  /* 0x0000000005097207 */ /* 0x000fe40005000000 */
[----:B------:R-:W-:Y:S01]  /*13f0*/  @!P1 IADD3 R6, PT, PT, -R6, RZ, RZ ;  /* 0x000000ff06069210 */ /* 0x000fe20007ffe1ff */
[----:B------:R-:W-:-:S03]  /*1400*/  @!P3 IMAD.MOV R4, RZ, RZ, -R4 ;  /* 0x000000ffff04b224 */ /* 0x000fc600078e0a04 */
[C---:B------:R-:W-:Y:S02]  /*1410*/  SEL R7, R5.reuse, R6, !P2 ;  /* 0x0000000605077207 */ /* 0x040fe40005000000 */
[----:B------:R-:W-:-:S03]  /*1420*/  SEL R5, R5, R4, !P2 ;  /* 0x0000000405057207 */ /* 0x000fc60005000000 */
[----:B0-----:R-:W-:Y:S04]  /*1430*/  STG.E.U8 desc[UR10][R2.64], R7 ;  /* 0x0000000702007986 */ /* 0x001fe8000c10110a */
[----:B------:R-:W-:Y:S04]  /*1440*/  STG.E.U8 desc[UR10][R2.64+0x1], R9 ;  /* 0x0000010902007986 */ /* 0x000fe8000c10110a */
[----:B------:R-:W-:Y:S01]  /*1450*/  STG.E.U8 desc[UR10][R2.64+0x2], R5 ;  /* 0x0000020502007986 */ /* 0x000fe2000c10110a */
[----:B------:R-:W-:Y:S05]  /*1460*/  EXIT ;  /* 0x000000000000794d */ /* 0x000fea0003800000 */
.L_x_5:
[----:B------:R-:W-:-:S00]  /*1470*/  BRA `(.L_x_5) ;  /* 0xfffffffc00fc7947 */ /* 0x000fc0000383ffff */
[----:B------:R-:W-:-:S00]  /*1480*/  NOP ;  /* 0x0000000000007918 */ /* 0x000fc00000000000 */
[----:B------:R-:W-:-:S00]  /*1490*/  NOP ;  /* 0x0000000000007918 */ /* 0x000fc00000000000 */
[----:B------:R-:W-:-:S00]  /*14a0*/  NOP ;  /* 0x0000000000007918 */ /* 0x000fc00000000000 */
[----:B------:R-:W-:-:S00]  /*14b0*/  NOP ;  /* 0x0000000000007918 */ /* 0x000fc00000000000 */
[----:B------:R-:W-:-:S00]  /*14c0*/  NOP ;  /* 0x0000000000007918 */ /* 0x000fc00000000000 */
[----:B------:R-:W-:-:S00]  /*14d0*/  NOP ;  /* 0x0000000000007918 */ /* 0x000fc00000000000 */
[----:B------:R-:W-:-:S00]  /*14e0*/  NOP ;  /* 0x0000000000007918 */ /* 0x000fc00000000000 */
[----:B------:R-:W-:-:S00]  /*14f0*/  NOP ;  /* 0x0000000000007918 */ /* 0x000fc00000000000 */
.L_x_6:


//--------------------- .nv.shared.reserved.0     --------------------------
	.section	.nv.shared.reserved.0,"aw",@nobits
	.weak		__nv_reservedSMEM_offset_0_alias
	.size		__nv_reservedSMEM_offset_0_alias, 0, 64
	.other		__nv_reservedSMEM_offset_0_alias,@"STO_CUDA_RESERVED_SHARED STV_DEFAULT"
__nv_reservedSMEM_offset_0_alias:
	.zero		0
	.zero		64


//--------------------- .nv.constant0._Z11averageBlurPhS_iii --------------------------
	.section	.nv.constant0._Z11averageBlurPhS_iii,"a",@progbits
	.sectionflags	@""
	.align	4
.nv.constant0._Z11averageBlurPhS_iii:
	.zero		924


//--------------------- SYMBOLS --------------------------

	.type		.nv.reservedSmem.offset0,@object
	.size		.nv.reservedSmem.offset0,0x4
